	.headerflags	@"EF_CUDA_TEXMODE_UNIFIED EF_CUDA_64BIT_ADDRESS EF_CUDA_ACCELERATORS EF_CUDA_SM90 EF_CUDA_VIRTUAL_SM(EF_CUDA_SM90)"
	.elftype	@"ET_EXEC"


//--------------------- .nv.info                  --------------------------
	.section	.nv.info,"",@"SHT_CUDA_INFO"
	.align	4


	//----- nvinfo : EIATTR_REGCOUNT
	.align		4
        /*0000*/ 	.byte	0x04, 0x2f
        /*0002*/ 	.short	(.L_1 - .L_0)
	.align		4
.L_0:
        /*0004*/ 	.word	index@(triton_poi_fused_add_relu_threshold_backward_4)
        /*0008*/ 	.word	0x00000014


	//----- nvinfo : EIATTR_MIN_STACK_SIZE
	.align		4
.L_1:
        /*000c*/ 	.byte	0x04, 0x12
        /*000e*/ 	.short	(.L_3 - .L_2)
	.align		4
.L_2:
        /*0010*/ 	.word	index@(triton_poi_fused_add_relu_threshold_backward_4)
        /*0014*/ 	.word	0x00000000


	//----- nvinfo : EIATTR_FRAME_SIZE
	.align		4
.L_3:
        /*0018*/ 	.byte	0x04, 0x11
        /*001a*/ 	.short	(.L_5 - .L_4)
	.align		4
.L_4:
        /*001c*/ 	.word	index@(triton_poi_fused_add_relu_threshold_backward_4)
        /*0020*/ 	.word	0x00000000


	//----- nvinfo : EIATTR_MIN_STACK_SIZE
	.align		4
.L_5:
        /*0024*/ 	.byte	0x04, 0x12
        /*0026*/ 	.short	(.L_7 - .L_6)
	.align		4
.L_6:
        /*0028*/ 	.word	index@(triton_poi_fused_add_relu_threshold_backward_4)
        /*002c*/ 	.word	0x00000000
.L_7:


//--------------------- .nv.info.triton_poi_fused_add_relu_threshold_backward_4 --------------------------
	.section	.nv.info.triton_poi_fused_add_relu_threshold_backward_4,"",@"SHT_CUDA_INFO"
	.sectionflags	@""
	.align	4


	//----- nvinfo : EIATTR_CUDA_API_VERSION
	.align		4
        /*0000*/ 	.byte	0x04, 0x37
        /*0002*/ 	.short	(.L_9 - .L_8)
.L_8:
        /*0004*/ 	.word	0x0000007c


	//----- nvinfo : EIATTR_KPARAM_INFO
	.align		4
.L_9:
        /*0008*/ 	.byte	0x04, 0x17
        /*000a*/ 	.short	(.L_11 - .L_10)
.L_10:
        /*000c*/ 	.word	0x00000000
        /*0010*/ 	.short	0x0005
        /*0012*/ 	.short	0x0028
        /*0014*/ 	.byte	0x00, 0xf0, 0x11, 0x00


	//----- nvinfo : EIATTR_KPARAM_INFO
	.align		4
.L_11:
        /*0018*/ 	.byte	0x04, 0x17
        /*001a*/ 	.short	(.L_13 - .L_12)
.L_12:
        /*001c*/ 	.word	0x00000000
        /*0020*/ 	.short	0x0004
        /*0022*/ 	.short	0x0020
        /*0024*/ 	.byte	0x00, 0xf4, 0x21, 0x00


	//----- nvinfo : EIATTR_KPARAM_INFO
	.align		4
.L_13:
        /*0028*/ 	.byte	0x04, 0x17
        /*002a*/ 	.short	(.L_15 - .L_14)
.L_14:
        /*002c*/ 	.word	0x00000000
        /*0030*/ 	.short	0x0003
        /*0032*/ 	.short	0x0018
        /*0034*/ 	.byte	0x00, 0xf4, 0x21, 0x00


	//----- nvinfo : EIATTR_KPARAM_INFO
	.align		4
.L_15:
        /*0038*/ 	.byte	0x04, 0x17
        /*003a*/ 	.short	(.L_17 - .L_16)
.L_16:
        /*003c*/ 	.word	0x00000000
        /*0040*/ 	.short	0x0002
        /*0042*/ 	.short	0x0010
        /*0044*/ 	.byte	0x00, 0xf4, 0x21, 0x00


	//----- nvinfo : EIATTR_KPARAM_INFO
	.align		4
.L_17:
        /*0048*/ 	.byte	0x04, 0x17
        /*004a*/ 	.short	(.L_19 - .L_18)
.L_18:
        /*004c*/ 	.word	0x00000000
        /*0050*/ 	.short	0x0001
        /*0052*/ 	.short	0x0008
        /*0054*/ 	.byte	0x00, 0xf4, 0x21, 0x00


	//----- nvinfo : EIATTR_KPARAM_INFO
	.align		4
.L_19:
        /*0058*/ 	.byte	0x04, 0x17
        /*005a*/ 	.short	(.L_21 - .L_20)
.L_20:
        /*005c*/ 	.word	0x00000000
        /*0060*/ 	.short	0x0000
        /*0062*/ 	.short	0x0000
        /*0064*/ 	.byte	0x00, 0xf4, 0x21, 0x00


	//----- nvinfo : EIATTR_SPARSE_MMA_MASK
	.align		4
.L_21:
        /*0068*/ 	.byte	0x03, 0x50
        /*006a*/ 	.short	0x0000


	//----- nvinfo : EIATTR_MAXREG_COUNT
	.align		4
        /*006c*/ 	.byte	0x03, 0x1b
        /*006e*/ 	.short	0x00ff


	//----- nvinfo : EIATTR_EXIT_INSTR_OFFSETS
	.align		4
        /*0070*/ 	.byte	0x04, 0x1c
        /*0072*/ 	.short	(.L_23 - .L_22)


	//   ....[0]....
.L_22:
        /*0074*/ 	.word	0x000002c0


	//   ....[1]....
        /*0078*/ 	.word	0x000002e0


	//----- nvinfo : EIATTR_REQNTID
	.align		4
.L_23:
        /*007c*/ 	.byte	0x04, 0x10
        /*007e*/ 	.short	(.L_25 - .L_24)
.L_24:
        /*0080*/ 	.word	0x00000020
        /*0084*/ 	.word	0x00000001
        /*0088*/ 	.word	0x00000001


	//----- nvinfo : EIATTR_CBANK_PARAM_SIZE
	.align		4
.L_25:
        /*008c*/ 	.byte	0x03, 0x19
        /*008e*/ 	.short	0x002c


	//----- nvinfo : EIATTR_PARAM_CBANK
	.align		4
        /*0090*/ 	.byte	0x04, 0x0a
        /*0092*/ 	.short	(.L_27 - .L_26)
	.align		4
.L_26:
        /*0094*/ 	.word	index@(.nv.constant0.triton_poi_fused_add_relu_threshold_backward_4)
        /*0098*/ 	.short	0x0210
        /*009a*/ 	.short	0x002c


	//----- nvinfo : EIATTR_SW_WAR
	.align		4
.L_27:
        /*009c*/ 	.byte	0x04, 0x36
        /*009e*/ 	.short	(.L_29 - .L_28)
.L_28:
        /*00a0*/ 	.word	0x00000008
.L_29:


//--------------------- .nv.callgraph             --------------------------
	.section	.nv.callgraph,"",@"SHT_CUDA_CALLGRAPH"
	.align	4
	.sectionentsize	8
	.align		4
        /*0000*/ 	.word	0x00000000
	.align		4
        /*0004*/ 	.word	0xffffffff
	.align		4
        /*0008*/ 	.word	0x00000000
	.align		4
        /*000c*/ 	.word	0xfffffffe
	.align		4
        /*0010*/ 	.word	0x00000000
	.align		4
        /*0014*/ 	.word	0xfffffffd
	.align		4
        /*0018*/ 	.word	0x00000000
	.align		4
        /*001c*/ 	.word	0xfffffffc


//--------------------- .text.triton_poi_fused_add_relu_threshold_backward_4 --------------------------
	.section	.text.triton_poi_fused_add_relu_threshold_backward_4,"ax",@progbits
	.align	128
        .global         triton_poi_fused_add_relu_threshold_backward_4
        .type           triton_poi_fused_add_relu_threshold_backward_4,@function
        .size           triton_poi_fused_add_relu_threshold_backward_4,(.L_x_1 - triton_poi_fused_add_relu_threshold_backward_4)
        .other          triton_poi_fused_add_relu_threshold_backward_4,@"STO_CUDA_ENTRY STV_DEFAULT"
triton_poi_fused_add_relu_threshold_backward_4:
.text.triton_poi_fused_add_relu_threshold_backward_4:
[----:B------:R-:W0:Y:S02]  /*0000*/  LDC R1, c[0x0][0x28] ;  /* 0x00000a00ff017b82 */ /* 0x000e240000000800 */
[----:B------:R-:W1:Y:S01]  /*0010*/  S2R R0, SR_TID.X ;  /* 0x0000000000007919 */ /* 0x000e620000002100 */
[----:B------:R-:W2:Y:S01]  /*0020*/  LDC.64 R6, c[0x0][0x220] ;  /* 0x00008800ff067b82 */ /* 0x000ea20000000a00 */
[----:B------:R-:W-:Y:S02]  /*0030*/  CS2R R14, SRZ ;  /* 0x00000000000e7805 */ /* 0x000fe4000001ff00 */
[----:B------:R-:W-:Y:S01]  /*0040*/  CS2R R16, SRZ ;  /* 0x0000000000107805 */ /* 0x000fe2000001ff00 */
[----:B------:R-:W3:Y:S01]  /*0050*/  S2R R11, SR_CTAID.X ;  /* 0x00000000000b7919 */ /* 0x000ee20000002500 */
[----:B------:R-:W-:-:S03]  /*0060*/  ULDC.64 UR4, c[0x0][0x208] ;  /* 0x0000820000047ab9 */ /* 0x000fc60000000a00 */
[----:B------:R-:W4:Y:S01]  /*0070*/  LDC.64 R4, c[0x0][0x218] ;  /* 0x00008600ff047b82 */ /* 0x000f220000000a00 */
[----:B------:R-:W-:Y:S01]  /*0080*/  CS2R R12, SRZ ;  /* 0x00000000000c7805 */ /* 0x000fe2000001ff00 */
[----:B------:R-:W-:Y:S01]  /*0090*/  ULDC.64 UR6, c[0x0][0x230] ;  /* 0x00008c0000067ab9 */ /* 0x000fe20000000a00 */
[----:B-1----:R-:W-:Y:S01]  /*00a0*/  IMAD.SHL.U32 R0, R0, 0x2, RZ ;  /* 0x0000000200007824 */ /* 0x002fe200078e00ff */
[----:B---3--:R-:W-:-:S04]  /*00b0*/  SHF.R.S32.HI R2, RZ, 0x19, R11 ;  /* 0x00000019ff027819 */ /* 0x008fc8000001140b */
[----:B------:R-:W-:-:S05]  /*00c0*/  LOP3.LUT R0, R0, 0x3e, RZ, 0xc0, !PT ;  /* 0x0000003e00007812 */ /* 0x000fca00078ec0ff */
[----:B------:R-:W-:Y:S01]  /*00d0*/  IMAD R11, R11, 0x40, R0 ;  /* 0x000000400b0b7824 */ /* 0x000fe200078e0200 */
[----:B------:R-:W-:Y:S02]  /*00e0*/  SGXT R0, R2, 0x1 ;  /* 0x000000010200781a */ /* 0x000fe40000000200 */
[----:B------:R-:W1:Y:S01]  /*00f0*/  LDC.64 R2, c[0x0][0x210] ;  /* 0x00008400ff027b82 */ /* 0x000e620000000a00 */
[C---:B----4-:R-:W-:Y:S01]  /*0100*/  IMAD.WIDE R4, R11.reuse, 0x4, R4 ;  /* 0x000000040b047825 */ /* 0x050fe200078e0204 */
[----:B------:R-:W-:Y:S02]  /*0110*/  LEA.HI R0, R0, R11, RZ, 0x2 ;  /* 0x0000000b00007211 */ /* 0x000fe400078f10ff */
[----:B------:R-:W-:Y:S02]  /*0120*/  ISETP.GE.AND P0, PT, R11, 0x40, PT ;  /* 0x000000400b00780c */ /* 0x000fe40003f06270 */
[----:B------:R-:W-:-:S05]  /*0130*/  LOP3.LUT R0, R0, 0xfffffffc, RZ, 0xc0, !PT ;  /* 0xfffffffc00007812 */ /* 0x000fca00078ec0ff */
[----:B------:R-:W-:-:S04]  /*0140*/  IMAD.IADD R9, R11, 0x1, -R0 ;  /* 0x000000010b097824 */ /* 0x000fc800078e0a00 */
[----:B--2---:R-:W-:Y:S02]  /*0150*/  IMAD.WIDE R6, R9, 0x4, R6 ;  /* 0x0000000409067825 */ /* 0x004fe400078e0206 */
[----:B------:R-:W2:Y:S01]  /*0160*/  @!P0 LDG.E.64 R14, desc[UR4][R4.64] ;  /* 0x00000004040e8981 */ /* 0x000ea2000c1e1b00 */
[----:B------:R-:W3:Y:S03]  /*0170*/  LDC.64 R8, c[0x0][0x228] ;  /* 0x00008a00ff087b82 */ /* 0x000ee60000000a00 */
[----:B------:R-:W2:Y:S01]  /*0180*/  @!P0 LDG.E.EL.64 R16, desc[UR4][R6.64] ;  /* 0x0000000406108981 */ /* 0x000ea2000c2e1b00 */
[----:B-1----:R-:W-:-:S05]  /*0190*/  IMAD.WIDE R2, R11, 0x4, R2 ;  /* 0x000000040b027825 */ /* 0x002fca00078e0202 */
[----:B------:R3:W4:Y:S02]  /*01a0*/  @!P0 LDG.E.64 R12, desc[UR4][R2.64] ;  /* 0x00000004020c8981 */ /* 0x000724000c1e1b00 */
[----:B---3--:R-:W-:Y:S01]  /*01b0*/  IMAD.WIDE R2, R11, 0x4, R8 ;  /* 0x000000040b027825 */ /* 0x008fe200078e0208 */
[----:B--2---:R-:W-:-:S03]  /*01c0*/  FSETP.GEU.AND P2, PT, R15, -R17, PT ;  /* 0x800000110f00720b */ /* 0x004fc60003f4e000 */
[----:B------:R-:W-:Y:S01]  /*01d0*/  FADD R15, R17, R15 ;  /* 0x0000000f110f7221 */ /* 0x000fe20000000000 */
[----:B------:R-:W-:Y:S01]  /*01e0*/  FADD R0, R16, R14 ;  /* 0x0000000e10007221 */ /* 0x000fe20000000000 */
[----:B------:R-:W-:-:S03]  /*01f0*/  FSETP.GEU.AND P1, PT, R14, -R16, PT ;  /* 0x800000100e00720b */ /* 0x000fc60003f2e000 */
[----:B------:R-:W-:Y:S02]  /*0200*/  FSEL R4, R15, RZ, P2 ;  /* 0x000000ff0f047208 */ /* 0x000fe40001000000 */
[----:B------:R-:W-:Y:S02]  /*0210*/  FSEL R5, R0, RZ, P1 ;  /* 0x000000ff00057208 */ /* 0x000fe40000800000 */
[C---:B------:R-:W-:Y:S01]  /*0220*/  FSETP.GTU.AND P2, PT, R4.reuse, RZ, PT ;  /* 0x000000ff0400720b */ /* 0x040fe20003f4c000 */
[----:B----4-:R-:W-:Y:S01]  /*0230*/  FADD R13, R4, R13 ;  /* 0x0000000d040d7221 */ /* 0x010fe20000000000 */
[C---:B------:R-:W-:Y:S01]  /*0240*/  FSETP.GTU.AND P3, PT, R5.reuse, RZ, PT ;  /* 0x000000ff0500720b */ /* 0x040fe20003f6c000 */
[----:B------:R-:W-:Y:S01]  /*0250*/  FADD R12, R5, R12 ;  /* 0x0000000c050c7221 */ /* 0x000fe20000000000 */
[----:B------:R-:W-:Y:S02]  /*0260*/  IADD3 R4, P1, R11, UR6, RZ ;  /* 0x000000060b047c10 */ /* 0x000fe4000ff3e0ff */
[----:B------:R-:W-:-:S02]  /*0270*/  SEL R0, RZ, 0x1, P3 ;  /* 0x00000001ff007807 */ /* 0x000fc40001800000 */
[----:B------:R-:W-:Y:S01]  /*0280*/  SEL R7, RZ, 0x100, P2 ;  /* 0x00000100ff077807 */ /* 0x000fe20001000000 */
[----:B------:R1:W-:Y:S01]  /*0290*/  @!P0 STG.E.64 desc[UR4][R2.64], R12 ;  /* 0x0000000c02008986 */ /* 0x0003e2000c101b04 */
[----:B------:R-:W-:-:S03]  /*02a0*/  LEA.HI.X.SX32 R5, R11, UR7, 0x1, P1 ;  /* 0x000000070b057c11 */ /* 0x000fc600088f0eff */
[----:B------:R-:W-:Y:S01]  /*02b0*/  IMAD.IADD R7, R0, 0x1, R7 ;  /* 0x0000000100077824 */ /* 0x000fe200078e0207 */
[----:B------:R-:W-:Y:S06]  /*02c0*/  @P0 EXIT ;  /* 0x000000000000094d */ /* 0x000fec0003800000 */
[----:B------:R-:W-:Y:S01]  /*02d0*/  STG.E.U16 desc[UR4][R4.64], R7 ;  /* 0x0000000704007986 */ /* 0x000fe2000c101504 */
[----:B------:R-:W-:Y:S05]  /*02e0*/  EXIT ;  /* 0x000000000000794d */ /* 0x000fea0003800000 */
.L_x_0:
[----:B------:R-:W-:-:S00]  /*02f0*/  BRA `(.L_x_0) ;  /* 0xfffffffc00fc7947 */ /* 0x000fc0000383ffff */
[----:B------:R-:W-:-:S00]  /*0300*/  NOP ;  /* 0x0000000000007918 */ /* 0x000fc00000000000 */
[----:B------:R-:W-:-:S00]  /*0310*/  NOP ;  /* 0x0000000000007918 */ /* 0x000fc00000000000 */
[----:B------:R-:W-:-:S00]  /*0320*/  NOP ;  /* 0x0000000000007918 */ /* 0x000fc00000000000 */
[----:B------:R-:W-:-:S00]  /*0330*/  NOP ;  /* 0x0000000000007918 */ /* 0x000fc00000000000 */
[----:B------:R-:W-:-:S00]  /*0340*/  NOP ;  /* 0x0000000000007918 */ /* 0x000fc00000000000 */
[----:B------:R-:W-:-:S00]  /*0350*/  NOP ;  /* 0x0000000000007918 */ /* 0x000fc00000000000 */
[----:B------:R-:W-:-:S00]  /*0360*/  NOP ;  /* 0x0000000000007918 */ /* 0x000fc00000000000 */
[----:B------:R-:W-:-:S00]  /*0370*/  NOP ;  /* 0x0000000000007918 */ /* 0x000fc00000000000 */
.L_x_1:


//--------------------- .nv.constant0.triton_poi_fused_add_relu_threshold_backward_4 --------------------------
	.section	.nv.constant0.triton_poi_fused_add_relu_threshold_backward_4,"a",@progbits
	.sectionflags	@""
	.align	4
.nv.constant0.triton_poi_fused_add_relu_threshold_backward_4:
	.zero		572
